//
// Generated by NVIDIA NVVM Compiler
//
// Compiler Build ID: CL-36424714
// Cuda compilation tools, release 13.0, V13.0.88
// Based on NVVM 20.0.0
//

.version 9.0
.target sm_100
.address_size 64

	// .globl	_Z13forwardKernelPKfPfS0_S0_ii

.visible .entry _Z13forwardKernelPKfPfS0_S0_ii(
	.param .u64 .ptr .align 1 _Z13forwardKernelPKfPfS0_S0_ii_param_0,
	.param .u64 .ptr .align 1 _Z13forwardKernelPKfPfS0_S0_ii_param_1,
	.param .u64 .ptr .align 1 _Z13forwardKernelPKfPfS0_S0_ii_param_2,
	.param .u64 .ptr .align 1 _Z13forwardKernelPKfPfS0_S0_ii_param_3,
	.param .u32 _Z13forwardKernelPKfPfS0_S0_ii_param_4,
	.param .u32 _Z13forwardKernelPKfPfS0_S0_ii_param_5
)
{
	.reg .pred 	%p<11>;
	.reg .b32 	%r<31>;
	.reg .b32 	%f<99>;
	.reg .b64 	%rd<35>;

	ld.param.u64 	%rd10, [_Z13forwardKernelPKfPfS0_S0_ii_param_0];
	ld.param.u64 	%rd9, [_Z13forwardKernelPKfPfS0_S0_ii_param_1];
	ld.param.u64 	%rd11, [_Z13forwardKernelPKfPfS0_S0_ii_param_2];
	ld.param.u64 	%rd12, [_Z13forwardKernelPKfPfS0_S0_ii_param_3];
	ld.param.u32 	%r16, [_Z13forwardKernelPKfPfS0_S0_ii_param_4];
	ld.param.u32 	%r17, [_Z13forwardKernelPKfPfS0_S0_ii_param_5];
	cvta.to.global.u64 	%rd1, %rd10;
	cvta.to.global.u64 	%rd2, %rd11;
	cvta.to.global.u64 	%rd3, %rd12;
	mov.u32 	%r18, %ctaid.x;
	mov.u32 	%r19, %ntid.x;
	mov.u32 	%r20, %tid.x;
	mad.lo.s32 	%r1, %r18, %r19, %r20;
	setp.ge.s32 	%p1, %r1, %r17;
	@%p1 bra 	$L__BB0_14;
	setp.lt.s32 	%p2, %r16, 1;
	mov.f32 	%f98, 0f00000000;
	@%p2 bra 	$L__BB0_13;
	mul.lo.s32 	%r2, %r16, %r1;
	and.b32  	%r3, %r16, 7;
	setp.lt.u32 	%p3, %r16, 8;
	mov.f32 	%f98, 0f00000000;
	mov.b32 	%r29, 0;
	@%p3 bra 	$L__BB0_5;
	and.b32  	%r29, %r16, 2147483640;
	neg.s32 	%r27, %r29;
	add.s64 	%rd4, %rd3, 16;
	add.s64 	%rd5, %rd2, 16;
	add.s64 	%rd34, %rd1, 16;
	mov.f32 	%f98, 0f00000000;
	mov.u32 	%r26, %r2;
$L__BB0_4:
	.pragma "nounroll";
	mul.wide.s32 	%rd13, %r26, 4;
	add.s64 	%rd14, %rd4, %rd13;
	add.s64 	%rd15, %rd5, %rd13;
	ld.global.f32 	%f17, [%rd14+-16];
	ld.global.f32 	%f18, [%rd15+-16];
	mul.f32 	%f19, %f17, %f18;
	ld.global.f32 	%f20, [%rd34+-16];
	fma.rn.f32 	%f21, %f19, %f20, %f98;
	ld.global.f32 	%f22, [%rd14+-12];
	ld.global.f32 	%f23, [%rd15+-12];
	mul.f32 	%f24, %f22, %f23;
	ld.global.f32 	%f25, [%rd34+-12];
	fma.rn.f32 	%f26, %f24, %f25, %f21;
	ld.global.f32 	%f27, [%rd14+-8];
	ld.global.f32 	%f28, [%rd15+-8];
	mul.f32 	%f29, %f27, %f28;
	ld.global.f32 	%f30, [%rd34+-8];
	fma.rn.f32 	%f31, %f29, %f30, %f26;
	ld.global.f32 	%f32, [%rd14+-4];
	ld.global.f32 	%f33, [%rd15+-4];
	mul.f32 	%f34, %f32, %f33;
	ld.global.f32 	%f35, [%rd34+-4];
	fma.rn.f32 	%f36, %f34, %f35, %f31;
	ld.global.f32 	%f37, [%rd14];
	ld.global.f32 	%f38, [%rd15];
	mul.f32 	%f39, %f37, %f38;
	ld.global.f32 	%f40, [%rd34];
	fma.rn.f32 	%f41, %f39, %f40, %f36;
	ld.global.f32 	%f42, [%rd14+4];
	ld.global.f32 	%f43, [%rd15+4];
	mul.f32 	%f44, %f42, %f43;
	ld.global.f32 	%f45, [%rd34+4];
	fma.rn.f32 	%f46, %f44, %f45, %f41;
	ld.global.f32 	%f47, [%rd14+8];
	ld.global.f32 	%f48, [%rd15+8];
	mul.f32 	%f49, %f47, %f48;
	ld.global.f32 	%f50, [%rd34+8];
	fma.rn.f32 	%f51, %f49, %f50, %f46;
	ld.global.f32 	%f52, [%rd14+12];
	ld.global.f32 	%f53, [%rd15+12];
	mul.f32 	%f54, %f52, %f53;
	ld.global.f32 	%f55, [%rd34+12];
	fma.rn.f32 	%f98, %f54, %f55, %f51;
	add.s32 	%r27, %r27, 8;
	add.s32 	%r26, %r26, 8;
	add.s64 	%rd34, %rd34, 32;
	setp.ne.s32 	%p4, %r27, 0;
	@%p4 bra 	$L__BB0_4;
$L__BB0_5:
	setp.eq.s32 	%p5, %r3, 0;
	@%p5 bra 	$L__BB0_13;
	and.b32  	%r11, %r16, 3;
	setp.lt.u32 	%p6, %r3, 4;
	@%p6 bra 	$L__BB0_8;
	add.s32 	%r22, %r29, %r2;
	mul.wide.s32 	%rd16, %r22, 4;
	add.s64 	%rd17, %rd3, %rd16;
	ld.global.f32 	%f57, [%rd17];
	add.s64 	%rd18, %rd2, %rd16;
	ld.global.f32 	%f58, [%rd18];
	mul.f32 	%f59, %f57, %f58;
	mul.wide.u32 	%rd19, %r29, 4;
	add.s64 	%rd20, %rd1, %rd19;
	ld.global.f32 	%f60, [%rd20];
	fma.rn.f32 	%f61, %f59, %f60, %f98;
	ld.global.f32 	%f62, [%rd17+4];
	ld.global.f32 	%f63, [%rd18+4];
	mul.f32 	%f64, %f62, %f63;
	ld.global.f32 	%f65, [%rd20+4];
	fma.rn.f32 	%f66, %f64, %f65, %f61;
	ld.global.f32 	%f67, [%rd17+8];
	ld.global.f32 	%f68, [%rd18+8];
	mul.f32 	%f69, %f67, %f68;
	ld.global.f32 	%f70, [%rd20+8];
	fma.rn.f32 	%f71, %f69, %f70, %f66;
	ld.global.f32 	%f72, [%rd17+12];
	ld.global.f32 	%f73, [%rd18+12];
	mul.f32 	%f74, %f72, %f73;
	ld.global.f32 	%f75, [%rd20+12];
	fma.rn.f32 	%f98, %f74, %f75, %f71;
	add.s32 	%r29, %r29, 4;
$L__BB0_8:
	setp.eq.s32 	%p7, %r11, 0;
	@%p7 bra 	$L__BB0_13;
	setp.eq.s32 	%p8, %r11, 1;
	@%p8 bra 	$L__BB0_11;
	add.s32 	%r23, %r29, %r2;
	mul.wide.s32 	%rd21, %r23, 4;
	add.s64 	%rd22, %rd3, %rd21;
	ld.global.f32 	%f77, [%rd22];
	add.s64 	%rd23, %rd2, %rd21;
	ld.global.f32 	%f78, [%rd23];
	mul.f32 	%f79, %f77, %f78;
	mul.wide.u32 	%rd24, %r29, 4;
	add.s64 	%rd25, %rd1, %rd24;
	ld.global.f32 	%f80, [%rd25];
	fma.rn.f32 	%f81, %f79, %f80, %f98;
	ld.global.f32 	%f82, [%rd22+4];
	ld.global.f32 	%f83, [%rd23+4];
	mul.f32 	%f84, %f82, %f83;
	ld.global.f32 	%f85, [%rd25+4];
	fma.rn.f32 	%f98, %f84, %f85, %f81;
	add.s32 	%r29, %r29, 2;
$L__BB0_11:
	and.b32  	%r24, %r16, 1;
	setp.eq.b32 	%p9, %r24, 1;
	not.pred 	%p10, %p9;
	@%p10 bra 	$L__BB0_13;
	add.s32 	%r25, %r29, %r2;
	mul.wide.s32 	%rd26, %r25, 4;
	add.s64 	%rd27, %rd3, %rd26;
	ld.global.f32 	%f86, [%rd27];
	add.s64 	%rd28, %rd2, %rd26;
	ld.global.f32 	%f87, [%rd28];
	mul.f32 	%f88, %f86, %f87;
	mul.wide.u32 	%rd29, %r29, 4;
	add.s64 	%rd30, %rd1, %rd29;
	ld.global.f32 	%f89, [%rd30];
	fma.rn.f32 	%f98, %f88, %f89, %f98;
$L__BB0_13:
	max.f32 	%f90, %f98, 0f00000000;
	cvta.to.global.u64 	%rd31, %rd9;
	mul.wide.s32 	%rd32, %r1, 4;
	add.s64 	%rd33, %rd31, %rd32;
	st.global.f32 	[%rd33], %f90;
$L__BB0_14:
	ret;

}
	// .globl	_Z21computeGoodnessKernelPKfS0_Pfii
.visible .entry _Z21computeGoodnessKernelPKfS0_Pfii(
	.param .u64 .ptr .align 1 _Z21computeGoodnessKernelPKfS0_Pfii_param_0,
	.param .u64 .ptr .align 1 _Z21computeGoodnessKernelPKfS0_Pfii_param_1,
	.param .u64 .ptr .align 1 _Z21computeGoodnessKernelPKfS0_Pfii_param_2,
	.param .u32 _Z21computeGoodnessKernelPKfS0_Pfii_param_3,
	.param .u32 _Z21computeGoodnessKernelPKfS0_Pfii_param_4
)
{
	.reg .pred 	%p<2>;
	.reg .b32 	%r<8>;
	.reg .b32 	%f<5>;
	.reg .b64 	%rd<11>;

	ld.param.u64 	%rd1, [_Z21computeGoodnessKernelPKfS0_Pfii_param_0];
	ld.param.u64 	%rd2, [_Z21computeGoodnessKernelPKfS0_Pfii_param_1];
	ld.param.u64 	%rd3, [_Z21computeGoodnessKernelPKfS0_Pfii_param_2];
	ld.param.u32 	%r2, [_Z21computeGoodnessKernelPKfS0_Pfii_param_3];
	ld.param.u32 	%r3, [_Z21computeGoodnessKernelPKfS0_Pfii_param_4];
	mov.u32 	%r4, %ctaid.x;
	mov.u32 	%r5, %ntid.x;
	mov.u32 	%r6, %tid.x;
	mad.lo.s32 	%r1, %r4, %r5, %r6;
	setp.ge.s32 	%p1, %r1, %r2;
	@%p1 bra 	$L__BB1_2;
	cvta.to.global.u64 	%rd4, %rd1;
	cvta.to.global.u64 	%rd5, %rd2;
	cvta.to.global.u64 	%rd6, %rd3;
	mul.wide.s32 	%rd7, %r1, 4;
	add.s64 	%rd8, %rd4, %rd7;
	ld.global.f32 	%f1, [%rd8];
	mad.lo.s32 	%r7, %r3, %r2, %r1;
	mul.wide.s32 	%rd9, %r7, 4;
	add.s64 	%rd10, %rd5, %rd9;
	ld.global.f32 	%f2, [%rd10];
	mul.f32 	%f3, %f1, %f2;
	atom.global.add.f32 	%f4, [%rd6], %f3;
$L__BB1_2:
	ret;

}
	// .globl	_Z19updateWeightsKernelPKfS0_S0_S0_PfS0_S0_iii
.visible .entry _Z19updateWeightsKernelPKfS0_S0_S0_PfS0_S0_iii(
	.param .u64 .ptr .align 1 _Z19updateWeightsKernelPKfS0_S0_S0_PfS0_S0_iii_param_0,
	.param .u64 .ptr .align 1 _Z19updateWeightsKernelPKfS0_S0_S0_PfS0_S0_iii_param_1,
	.param .u64 .ptr .align 1 _Z19updateWeightsKernelPKfS0_S0_S0_PfS0_S0_iii_param_2,
	.param .u64 .ptr .align 1 _Z19updateWeightsKernelPKfS0_S0_S0_PfS0_S0_iii_param_3,
	.param .u64 .ptr .align 1 _Z19updateWeightsKernelPKfS0_S0_S0_PfS0_S0_iii_param_4,
	.param .u64 .ptr .align 1 _Z19updateWeightsKernelPKfS0_S0_S0_PfS0_S0_iii_param_5,
	.param .u64 .ptr .align 1 _Z19updateWeightsKernelPKfS0_S0_S0_PfS0_S0_iii_param_6,
	.param .u32 _Z19updateWeightsKernelPKfS0_S0_S0_PfS0_S0_iii_param_7,
	.param .u32 _Z19updateWeightsKernelPKfS0_S0_S0_PfS0_S0_iii_param_8,
	.param .u32 _Z19updateWeightsKernelPKfS0_S0_S0_PfS0_S0_iii_param_9
)
{
	.reg .pred 	%p<8>;
	.reg .b32 	%r<8>;
	.reg .b32 	%f<19>;
	.reg .b64 	%rd<29>;

	ld.param.u64 	%rd1, [_Z19updateWeightsKernelPKfS0_S0_S0_PfS0_S0_iii_param_0];
	ld.param.u64 	%rd2, [_Z19updateWeightsKernelPKfS0_S0_S0_PfS0_S0_iii_param_1];
	ld.param.u64 	%rd3, [_Z19updateWeightsKernelPKfS0_S0_S0_PfS0_S0_iii_param_2];
	ld.param.u64 	%rd4, [_Z19updateWeightsKernelPKfS0_S0_S0_PfS0_S0_iii_param_3];
	ld.param.u64 	%rd5, [_Z19updateWeightsKernelPKfS0_S0_S0_PfS0_S0_iii_param_4];
	ld.param.u64 	%rd6, [_Z19updateWeightsKernelPKfS0_S0_S0_PfS0_S0_iii_param_5];
	ld.param.u64 	%rd7, [_Z19updateWeightsKernelPKfS0_S0_S0_PfS0_S0_iii_param_6];
	ld.param.u32 	%r4, [_Z19updateWeightsKernelPKfS0_S0_S0_PfS0_S0_iii_param_7];
	ld.param.u32 	%r5, [_Z19updateWeightsKernelPKfS0_S0_S0_PfS0_S0_iii_param_8];
	ld.param.u32 	%r6, [_Z19updateWeightsKernelPKfS0_S0_S0_PfS0_S0_iii_param_9];
	mov.u32 	%r1, %ctaid.x;
	mov.u32 	%r2, %tid.x;
	setp.ge.s32 	%p1, %r1, %r5;
	setp.ge.s32 	%p2, %r2, %r4;
	or.pred  	%p3, %p2, %p1;
	@%p3 bra 	$L__BB2_8;
	cvta.to.global.u64 	%rd8, %rd3;
	mul.wide.u32 	%rd9, %r1, 4;
	add.s64 	%rd10, %rd8, %rd9;
	ld.global.f32 	%f7, [%rd10];
	setp.leu.f32 	%p4, %f7, 0f00000000;
	mov.f32 	%f17, 0f00000000;
	@%p4 bra 	$L__BB2_3;
	cvta.to.global.u64 	%rd11, %rd1;
	mul.wide.u32 	%rd12, %r2, 4;
	add.s64 	%rd13, %rd11, %rd12;
	ld.global.f32 	%f17, [%rd13];
$L__BB2_3:
	cvta.to.global.u64 	%rd14, %rd4;
	add.s64 	%rd16, %rd14, %rd9;
	ld.global.f32 	%f9, [%rd16];
	setp.leu.f32 	%p5, %f9, 0f00000000;
	mov.f32 	%f18, 0f00000000;
	@%p5 bra 	$L__BB2_5;
	cvta.to.global.u64 	%rd17, %rd2;
	mul.wide.u32 	%rd18, %r2, 4;
	add.s64 	%rd19, %rd17, %rd18;
	ld.global.f32 	%f18, [%rd19];
$L__BB2_5:
	mad.lo.s32 	%r7, %r6, %r5, %r1;
	cvta.to.global.u64 	%rd20, %rd7;
	mul.wide.s32 	%rd21, %r7, 4;
	add.s64 	%rd22, %rd20, %rd21;
	ld.global.f32 	%f10, [%rd22];
	mul.f32 	%f11, %f10, 0f3A83126F;
	sub.f32 	%f12, %f17, %f18;
	mul.f32 	%f5, %f12, %f11;
	abs.f32 	%f13, %f5;
	setp.leu.f32 	%p6, %f13, 0f3A83126F;
	@%p6 bra 	$L__BB2_8;
	mad.lo.s32 	%r3, %r4, %r1, %r2;
	cvta.to.global.u64 	%rd23, %rd6;
	mul.wide.u32 	%rd24, %r3, 4;
	add.s64 	%rd25, %rd23, %rd24;
	ld.global.f32 	%f14, [%rd25];
	setp.leu.f32 	%p7, %f14, 0f3F000000;
	@%p7 bra 	$L__BB2_8;
	cvta.to.global.u64 	%rd26, %rd5;
	add.s64 	%rd28, %rd26, %rd24;
	ld.global.f32 	%f15, [%rd28];
	add.f32 	%f16, %f5, %f15;
	st.global.f32 	[%rd28], %f16;
$L__BB2_8:
	ret;

}


// ===== COMPILED SASS (sm_100) =====

	.target	sm_100

	.elftype	@"ET_EXEC"


//--------------------- .note.nv.tkinfo           --------------------------
	.section	.note.nv.tkinfo,"",@"SHT_NOTE"
	.sectionflags	@"SHF_NOTE_NV_TKINFO"
	.tkinfo
        /*0018*/ 	.word	0x00000002
        /*0030*/ 	.string	""
        /*0030*/ 	.string	"ptxas"
        /*0030*/ 	.string	"Cuda compilation tools, release 13.0, V13.0.88"
        /*0030*/ 	.string	"Build cuda_13.0.r13.0/compiler.36424714_0"
        /*0030*/ 	.string	"-arch sm_100 -m 64 "



//--------------------- .note.nv.cuinfo           --------------------------
	.section	.note.nv.cuinfo,"",@"SHT_NOTE"
	.sectionflags	@"SHF_NOTE_NV_CUINFO"
        /*0018*/ 	.short	0x0002
        /*001a*/ 	.short	0x0064
        /*001c*/ 	.short	0x0082
	.zero		2


//--------------------- .nv.info                  --------------------------
	.section	.nv.info,"",@"SHT_CUDA_INFO"
	.align	4


	//----- nvinfo : EIATTR_REGCOUNT
	.align		4
        /*0000*/ 	.byte	0x04, 0x2f
        /*0002*/ 	.short	(.L_1 - .L_0)
	.align		4
.L_0:
        /*0004*/ 	.word	index@(_Z13forwardKernelPKfPfS0_S0_ii)
        /*0008*/ 	.word	0x00000020


	//----- nvinfo : EIATTR_FRAME_SIZE
	.align		4
.L_1:
        /*000c*/ 	.byte	0x04, 0x11
        /*000e*/ 	.short	(.L_3 - .L_2)
	.align		4
.L_2:
        /*0010*/ 	.word	index@(_Z13forwardKernelPKfPfS0_S0_ii)
        /*0014*/ 	.word	0x00000000


	//----- nvinfo : EIATTR_REGCOUNT
	.align		4
.L_3:
        /*0018*/ 	.byte	0x04, 0x2f
        /*001a*/ 	.short	(.L_5 - .L_4)
	.align		4
.L_4:
        /*001c*/ 	.word	index@(_Z21computeGoodnessKernelPKfS0_Pfii)
        /*0020*/ 	.word	0x0000000c


	//----- nvinfo : EIATTR_FRAME_SIZE
	.align		4
.L_5:
        /*0024*/ 	.byte	0x04, 0x11
        /*0026*/ 	.short	(.L_7 - .L_6)
	.align		4
.L_6:
        /*0028*/ 	.word	index@(_Z21computeGoodnessKernelPKfS0_Pfii)
        /*002c*/ 	.word	0x00000000


	//----- nvinfo : EIATTR_REGCOUNT
	.align		4
.L_7:
        /*0030*/ 	.byte	0x04, 0x2f
        /*0032*/ 	.short	(.L_9 - .L_8)
	.align		4
.L_8:
        /*0034*/ 	.word	index@(_Z19updateWeightsKernelPKfS0_S0_S0_PfS0_S0_iii)
        /*0038*/ 	.word	0x00000012


	//----- nvinfo : EIATTR_FRAME_SIZE
	.align		4
.L_9:
        /*003c*/ 	.byte	0x04, 0x11
        /*003e*/ 	.short	(.L_11 - .L_10)
	.align		4
.L_10:
        /*0040*/ 	.word	index@(_Z19updateWeightsKernelPKfS0_S0_S0_PfS0_S0_iii)
        /*0044*/ 	.word	0x00000000


	//----- nvinfo : EIATTR_MIN_STACK_SIZE
	.align		4
.L_11:
        /*0048*/ 	.byte	0x04, 0x12
        /*004a*/ 	.short	(.L_13 - .L_12)
	.align		4
.L_12:
        /*004c*/ 	.word	index@(_Z19updateWeightsKernelPKfS0_S0_S0_PfS0_S0_iii)
        /*0050*/ 	.word	0x00000000


	//----- nvinfo : EIATTR_MIN_STACK_SIZE
	.align		4
.L_13:
        /*0054*/ 	.byte	0x04, 0x12
        /*0056*/ 	.short	(.L_15 - .L_14)
	.align		4
.L_14:
        /*0058*/ 	.word	index@(_Z21computeGoodnessKernelPKfS0_Pfii)
        /*005c*/ 	.word	0x00000000


	//----- nvinfo : EIATTR_MIN_STACK_SIZE
	.align		4
.L_15:
        /*0060*/ 	.byte	0x04, 0x12
        /*0062*/ 	.short	(.L_17 - .L_16)
	.align		4
.L_16:
        /*0064*/ 	.word	index@(_Z13forwardKernelPKfPfS0_S0_ii)
        /*0068*/ 	.word	0x00000000
.L_17:


//--------------------- .nv.compat                --------------------------
	.section	.nv.compat,"",@"SHT_CUDA_COMPAT_INFO"
	.align	4
        /*0000*/ 	.byte	0x02, 0x09, 0x00, 0x00, 0x02, 0x02, 0x01, 0x00, 0x02, 0x05, 0x05, 0x00, 0x03, 0x07, 0x01, 0x01
        /*0010*/ 	.byte	0x02, 0x03, 0x00, 0x00, 0x02, 0x06, 0x01, 0x00, 0x04, 0x0b, 0x08, 0x00, 0x01, 0x00, 0x00, 0x00
        /*0020*/ 	.byte	0x00, 0x00, 0x00, 0x00


//--------------------- .nv.info._Z19updateWeightsKernelPKfS0_S0_S0_PfS0_S0_iii --------------------------
	.section	.nv.info._Z19updateWeightsKernelPKfS0_S0_S0_PfS0_S0_iii,"",@"SHT_CUDA_INFO"
	.sectionflags	@""
	.align	4


	//----- nvinfo : EIATTR_CUDA_API_VERSION
	.align		4
        /*0000*/ 	.byte	0x04, 0x37
        /*0002*/ 	.short	(.L_19 - .L_18)
.L_18:
        /*0004*/ 	.word	0x00000082


	//----- nvinfo : EIATTR_KPARAM_INFO
	.align		4
.L_19:
        /*0008*/ 	.byte	0x04, 0x17
        /*000a*/ 	.short	(.L_21 - .L_20)
.L_20:
        /*000c*/ 	.word	0x00000000
        /*0010*/ 	.short	0x0009
        /*0012*/ 	.short	0x0040
        /*0014*/ 	.byte	0x00, 0xf0, 0x11, 0x00


	//----- nvinfo : EIATTR_KPARAM_INFO
	.align		4
.L_21:
        /*0018*/ 	.byte	0x04, 0x17
        /*001a*/ 	.short	(.L_23 - .L_22)
.L_22:
        /*001c*/ 	.word	0x00000000
        /*0020*/ 	.short	0x0008
        /*0022*/ 	.short	0x003c
        /*0024*/ 	.byte	0x00, 0xf0, 0x11, 0x00


	//----- nvinfo : EIATTR_KPARAM_INFO
	.align		4
.L_23:
        /*0028*/ 	.byte	0x04, 0x17
        /*002a*/ 	.short	(.L_25 - .L_24)
.L_24:
        /*002c*/ 	.word	0x00000000
        /*0030*/ 	.short	0x0007
        /*0032*/ 	.short	0x0038
        /*0034*/ 	.byte	0x00, 0xf0, 0x11, 0x00


	//----- nvinfo : EIATTR_KPARAM_INFO
	.align		4
.L_25:
        /*0038*/ 	.byte	0x04, 0x17
        /*003a*/ 	.short	(.L_27 - .L_26)
.L_26:
        /*003c*/ 	.word	0x00000000
        /*0040*/ 	.short	0x0006
        /*0042*/ 	.short	0x0030
        /*0044*/ 	.byte	0x00, 0xf5, 0x21, 0x00


	//----- nvinfo : EIATTR_KPARAM_INFO
	.align		4
.L_27:
        /*0048*/ 	.byte	0x04, 0x17
        /*004a*/ 	.short	(.L_29 - .L_28)
.L_28:
        /*004c*/ 	.word	0x00000000
        /*0050*/ 	.short	0x0005
        /*0052*/ 	.short	0x0028
        /*0054*/ 	.byte	0x00, 0xf5, 0x21, 0x00


	//----- nvinfo : EIATTR_KPARAM_INFO
	.align		4
.L_29:
        /*0058*/ 	.byte	0x04, 0x17
        /*005a*/ 	.short	(.L_31 - .L_30)
.L_30:
        /*005c*/ 	.word	0x00000000
        /*0060*/ 	.short	0x0004
        /*0062*/ 	.short	0x0020
        /*0064*/ 	.byte	0x00, 0xf5, 0x21, 0x00


	//----- nvinfo : EIATTR_KPARAM_INFO
	.align		4
.L_31:
        /*0068*/ 	.byte	0x04, 0x17
        /*006a*/ 	.short	(.L_33 - .L_32)
.L_32:
        /*006c*/ 	.word	0x00000000
        /*0070*/ 	.short	0x0003
        /*0072*/ 	.short	0x0018
        /*0074*/ 	.byte	0x00, 0xf5, 0x21, 0x00


	//----- nvinfo : EIATTR_KPARAM_INFO
	.align		4
.L_33:
        /*0078*/ 	.byte	0x04, 0x17
        /*007a*/ 	.short	(.L_35 - .L_34)
.L_34:
        /*007c*/ 	.word	0x00000000
        /*0080*/ 	.short	0x0002
        /*0082*/ 	.short	0x0010
        /*0084*/ 	.byte	0x00, 0xf5, 0x21, 0x00


	//----- nvinfo : EIATTR_KPARAM_INFO
	.align		4
.L_35:
        /*0088*/ 	.byte	0x04, 0x17
        /*008a*/ 	.short	(.L_37 - .L_36)
.L_36:
        /*008c*/ 	.word	0x00000000
        /*0090*/ 	.short	0x0001
        /*0092*/ 	.short	0x0008
        /*0094*/ 	.byte	0x00, 0xf5, 0x21, 0x00


	//----- nvinfo : EIATTR_KPARAM_INFO
	.align		4
.L_37:
        /*0098*/ 	.byte	0x04, 0x17
        /*009a*/ 	.short	(.L_39 - .L_38)
.L_38:
        /*009c*/ 	.word	0x00000000
        /*00a0*/ 	.short	0x0000
        /*00a2*/ 	.short	0x0000
        /*00a4*/ 	.byte	0x00, 0xf5, 0x21, 0x00


	//----- nvinfo : EIATTR_SPARSE_MMA_MASK
	.align		4
.L_39:
        /*00a8*/ 	.byte	0x03, 0x50
        /*00aa*/ 	.short	0x0000


	//----- nvinfo : EIATTR_MAXREG_COUNT
	.align		4
        /*00ac*/ 	.byte	0x03, 0x1b
        /*00ae*/ 	.short	0x00ff


	//----- nvinfo : EIATTR_MERCURY_ISA_VERSION
	.align		4
        /*00b0*/ 	.byte	0x03, 0x5f
        /*00b2*/ 	.short	0x0101


	//----- nvinfo : EIATTR_VRC_CTA_INIT_COUNT
	.align		4
        /*00b4*/ 	.byte	0x02, 0x4a
	.zero		1
	.zero		1


	//----- nvinfo : EIATTR_EXIT_INSTR_OFFSETS
	.align		4
        /*00b8*/ 	.byte	0x04, 0x1c
        /*00ba*/ 	.short	(.L_41 - .L_40)


	//   ....[0]....
.L_40:
        /*00bc*/ 	.word	0x00000060


	//   ....[1]....
        /*00c0*/ 	.word	0x00000210


	//   ....[2]....
        /*00c4*/ 	.word	0x00000270


	//   ....[3]....
        /*00c8*/ 	.word	0x000002d0


	//----- nvinfo : EIATTR_CBANK_PARAM_SIZE
	.align		4
.L_41:
        /*00cc*/ 	.byte	0x03, 0x19
        /*00ce*/ 	.short	0x0044


	//----- nvinfo : EIATTR_PARAM_CBANK
	.align		4
        /*00d0*/ 	.byte	0x04, 0x0a
        /*00d2*/ 	.short	(.L_43 - .L_42)
	.align		4
.L_42:
        /*00d4*/ 	.word	index@(.nv.constant0._Z19updateWeightsKernelPKfS0_S0_S0_PfS0_S0_iii)
        /*00d8*/ 	.short	0x0380
        /*00da*/ 	.short	0x0044


	//----- nvinfo : EIATTR_SW_WAR
	.align		4
.L_43:
        /*00dc*/ 	.byte	0x04, 0x36
        /*00de*/ 	.short	(.L_45 - .L_44)
.L_44:
        /*00e0*/ 	.word	0x00000008
.L_45:


//--------------------- .nv.info._Z21computeGoodnessKernelPKfS0_Pfii --------------------------
	.section	.nv.info._Z21computeGoodnessKernelPKfS0_Pfii,"",@"SHT_CUDA_INFO"
	.sectionflags	@""
	.align	4


	//----- nvinfo : EIATTR_CUDA_API_VERSION
	.align		4
        /*0000*/ 	.byte	0x04, 0x37
        /*0002*/ 	.short	(.L_47 - .L_46)
.L_46:
        /*0004*/ 	.word	0x00000082


	//----- nvinfo : EIATTR_KPARAM_INFO
	.align		4
.L_47:
        /*0008*/ 	.byte	0x04, 0x17
        /*000a*/ 	.short	(.L_49 - .L_48)
.L_48:
        /*000c*/ 	.word	0x00000000
        /*0010*/ 	.short	0x0004
        /*0012*/ 	.short	0x001c
        /*0014*/ 	.byte	0x00, 0xf0, 0x11, 0x00


	//----- nvinfo : EIATTR_KPARAM_INFO
	.align		4
.L_49:
        /*0018*/ 	.byte	0x04, 0x17
        /*001a*/ 	.short	(.L_51 - .L_50)
.L_50:
        /*001c*/ 	.word	0x00000000
        /*0020*/ 	.short	0x0003
        /*0022*/ 	.short	0x0018
        /*0024*/ 	.byte	0x00, 0xf0, 0x11, 0x00


	//----- nvinfo : EIATTR_KPARAM_INFO
	.align		4
.L_51:
        /*0028*/ 	.byte	0x04, 0x17
        /*002a*/ 	.short	(.L_53 - .L_52)
.L_52:
        /*002c*/ 	.word	0x00000000
        /*0030*/ 	.short	0x0002
        /*0032*/ 	.short	0x0010
        /*0034*/ 	.byte	0x00, 0xf5, 0x21, 0x00


	//----- nvinfo : EIATTR_KPARAM_INFO
	.align		4
.L_53:
        /*0038*/ 	.byte	0x04, 0x17
        /*003a*/ 	.short	(.L_55 - .L_54)
.L_54:
        /*003c*/ 	.word	0x00000000
        /*0040*/ 	.short	0x0001
        /*0042*/ 	.short	0x0008
        /*0044*/ 	.byte	0x00, 0xf5, 0x21, 0x00


	//----- nvinfo : EIATTR_KPARAM_INFO
	.align		4
.L_55:
        /*0048*/ 	.byte	0x04, 0x17
        /*004a*/ 	.short	(.L_57 - .L_56)
.L_56:
        /*004c*/ 	.word	0x00000000
        /*0050*/ 	.short	0x0000
        /*0052*/ 	.short	0x0000
        /*0054*/ 	.byte	0x00, 0xf5, 0x21, 0x00


	//----- nvinfo : EIATTR_SPARSE_MMA_MASK
	.align		4
.L_57:
        /*0058*/ 	.byte	0x03, 0x50
        /*005a*/ 	.short	0x0000


	//----- nvinfo : EIATTR_MAXREG_COUNT
	.align		4
        /*005c*/ 	.byte	0x03, 0x1b
        /*005e*/ 	.short	0x00ff


	//----- nvinfo : EIATTR_MERCURY_ISA_VERSION
	.align		4
        /*0060*/ 	.byte	0x03, 0x5f
        /*0062*/ 	.short	0x0101


	//----- nvinfo : EIATTR_VRC_CTA_INIT_COUNT
	.align		4
        /*0064*/ 	.byte	0x02, 0x4a
	.zero		1
	.zero		1


	//----- nvinfo : EIATTR_EXIT_INSTR_OFFSETS
	.align		4
        /*0068*/ 	.byte	0x04, 0x1c
        /*006a*/ 	.short	(.L_59 - .L_58)


	//   ....[0]....
.L_58:
        /*006c*/ 	.word	0x00000070


	//   ....[1]....
        /*0070*/ 	.word	0x00000140


	//----- nvinfo : EIATTR_CBANK_PARAM_SIZE
	.align		4
.L_59:
        /*0074*/ 	.byte	0x03, 0x19
        /*0076*/ 	.short	0x0020


	//----- nvinfo : EIATTR_PARAM_CBANK
	.align		4
        /*0078*/ 	.byte	0x04, 0x0a
        /*007a*/ 	.short	(.L_61 - .L_60)
	.align		4
.L_60:
        /*007c*/ 	.word	index@(.nv.constant0._Z21computeGoodnessKernelPKfS0_Pfii)
        /*0080*/ 	.short	0x0380
        /*0082*/ 	.short	0x0020


	//----- nvinfo : EIATTR_SW_WAR
	.align		4
.L_61:
        /*0084*/ 	.byte	0x04, 0x36
        /*0086*/ 	.short	(.L_63 - .L_62)
.L_62:
        /*0088*/ 	.word	0x00000008
.L_63:


//--------------------- .nv.info._Z13forwardKernelPKfPfS0_S0_ii --------------------------
	.section	.nv.info._Z13forwardKernelPKfPfS0_S0_ii,"",@"SHT_CUDA_INFO"
	.sectionflags	@""
	.align	4


	//----- nvinfo : EIATTR_CUDA_API_VERSION
	.align		4
        /*0000*/ 	.byte	0x04, 0x37
        /*0002*/ 	.short	(.L_65 - .L_64)
.L_64:
        /*0004*/ 	.word	0x00000082


	//----- nvinfo : EIATTR_KPARAM_INFO
	.align		4
.L_65:
        /*0008*/ 	.byte	0x04, 0x17
        /*000a*/ 	.short	(.L_67 - .L_66)
.L_66:
        /*000c*/ 	.word	0x00000000
        /*0010*/ 	.short	0x0005
        /*0012*/ 	.short	0x0024
        /*0014*/ 	.byte	0x00, 0xf0, 0x11, 0x00


	//----- nvinfo : EIATTR_KPARAM_INFO
	.align		4
.L_67:
        /*0018*/ 	.byte	0x04, 0x17
        /*001a*/ 	.short	(.L_69 - .L_68)
.L_68:
        /*001c*/ 	.word	0x00000000
        /*0020*/ 	.short	0x0004
        /*0022*/ 	.short	0x0020
        /*0024*/ 	.byte	0x00, 0xf0, 0x11, 0x00


	//----- nvinfo : EIATTR_KPARAM_INFO
	.align		4
.L_69:
        /*0028*/ 	.byte	0x04, 0x17
        /*002a*/ 	.short	(.L_71 - .L_70)
.L_70:
        /*002c*/ 	.word	0x00000000
        /*0030*/ 	.short	0x0003
        /*0032*/ 	.short	0x0018
        /*0034*/ 	.byte	0x00, 0xf5, 0x21, 0x00


	//----- nvinfo : EIATTR_KPARAM_INFO
	.align		4
.L_71:
        /*0038*/ 	.byte	0x04, 0x17
        /*003a*/ 	.short	(.L_73 - .L_72)
.L_72:
        /*003c*/ 	.word	0x00000000
        /*0040*/ 	.short	0x0002
        /*0042*/ 	.short	0x0010
        /*0044*/ 	.byte	0x00, 0xf5, 0x21, 0x00


	//----- nvinfo : EIATTR_KPARAM_INFO
	.align		4
.L_73:
        /*0048*/ 	.byte	0x04, 0x17
        /*004a*/ 	.short	(.L_75 - .L_74)
.L_74:
        /*004c*/ 	.word	0x00000000
        /*0050*/ 	.short	0x0001
        /*0052*/ 	.short	0x0008
        /*0054*/ 	.byte	0x00, 0xf5, 0x21, 0x00


	//----- nvinfo : EIATTR_KPARAM_INFO
	.align		4
.L_75:
        /*0058*/ 	.byte	0x04, 0x17
        /*005a*/ 	.short	(.L_77 - .L_76)
.L_76:
        /*005c*/ 	.word	0x00000000
        /*0060*/ 	.short	0x0000
        /*0062*/ 	.short	0x0000
        /*0064*/ 	.byte	0x00, 0xf5, 0x21, 0x00


	//----- nvinfo : EIATTR_SPARSE_MMA_MASK
	.align		4
.L_77:
        /*0068*/ 	.byte	0x03, 0x50
        /*006a*/ 	.short	0x0000


	//----- nvinfo : EIATTR_MAXREG_COUNT
	.align		4
        /*006c*/ 	.byte	0x03, 0x1b
        /*006e*/ 	.short	0x00ff


	//----- nvinfo : EIATTR_MERCURY_ISA_VERSION
	.align		4
        /*0070*/ 	.byte	0x03, 0x5f
        /*0072*/ 	.short	0x0101


	//----- nvinfo : EIATTR_VRC_CTA_INIT_COUNT
	.align		4
        /*0074*/ 	.byte	0x02, 0x4a
	.zero		1
	.zero		1


	//----- nvinfo : EIATTR_EXIT_INSTR_OFFSETS
	.align		4
        /*0078*/ 	.byte	0x04, 0x1c
        /*007a*/ 	.short	(.L_79 - .L_78)


	//   ....[0]....
.L_78:
        /*007c*/ 	.word	0x00000070


	//   ....[1]....
        /*0080*/ 	.word	0x000009d0


	//----- nvinfo : EIATTR_CBANK_PARAM_SIZE
	.align		4
.L_79:
        /*0084*/ 	.byte	0x03, 0x19
        /*0086*/ 	.short	0x0028


	//----- nvinfo : EIATTR_PARAM_CBANK
	.align		4
        /*0088*/ 	.byte	0x04, 0x0a
        /*008a*/ 	.short	(.L_81 - .L_80)
	.align		4
.L_80:
        /*008c*/ 	.word	index@(.nv.constant0._Z13forwardKernelPKfPfS0_S0_ii)
        /*0090*/ 	.short	0x0380
        /*0092*/ 	.short	0x0028


	//----- nvinfo : EIATTR_SW_WAR
	.align		4
.L_81:
        /*0094*/ 	.byte	0x04, 0x36
        /*0096*/ 	.short	(.L_83 - .L_82)
.L_82:
        /*0098*/ 	.word	0x00000008
.L_83:


//--------------------- .nv.callgraph             --------------------------
	.section	.nv.callgraph,"",@"SHT_CUDA_CALLGRAPH"
	.align	4
	.sectionentsize	8
	.align		4
        /*0000*/ 	.word	0x00000000
	.align		4
        /*0004*/ 	.word	0xffffffff
	.align		4
        /*0008*/ 	.word	0x00000000
	.align		4
        /*000c*/ 	.word	0xfffffffe
	.align		4
        /*0010*/ 	.word	0x00000000
	.align		4
        /*0014*/ 	.word	0xfffffffd
	.align		4
        /*0018*/ 	.word	0x00000000
	.align		4
        /*001c*/ 	.word	0xfffffffc


//--------------------- .text._Z19updateWeightsKernelPKfS0_S0_S0_PfS0_S0_iii --------------------------
	.section	.text._Z19updateWeightsKernelPKfS0_S0_S0_PfS0_S0_iii,"ax",@progbits
	.align	128
        .global         _Z19updateWeightsKernelPKfS0_S0_S0_PfS0_S0_iii
        .type           _Z19updateWeightsKernelPKfS0_S0_S0_PfS0_S0_iii,@function
        .size           _Z19updateWeightsKernelPKfS0_S0_S0_PfS0_S0_iii,(.L_x_7 - _Z19updateWeightsKernelPKfS0_S0_S0_PfS0_S0_iii)
        .other          _Z19updateWeightsKernelPKfS0_S0_S0_PfS0_S0_iii,@"STO_CUDA_ENTRY STV_DEFAULT"
_Z19updateWeightsKernelPKfS0_S0_S0_PfS0_S0_iii:
.text._Z19updateWeightsKernelPKfS0_S0_S0_PfS0_S0_iii:
[----:B------:R-:W-:Y:S01]  /*0000*/  LDC R1, c[0x0][0x37c] ;  /* 0x0000df00ff017b82 */ /* 0x000fe20000000800 */
[----:B------:R-:W0:Y:S01]  /*0010*/  S2R R0, SR_CTAID.X ;  /* 0x0000000000007919 */ /* 0x000e220000002500 */
[----:B------:R-:W0:Y:S01]  /*0020*/  LDCU.64 UR6, c[0x0][0x3b8] ;  /* 0x00007700ff0677ac */ /* 0x000e220008000a00 */
[----:B------:R-:W1:Y:S01]  /*0030*/  S2R R3, SR_TID.X ;  /* 0x0000000000037919 */ /* 0x000e620000002100 */
[----:B0-----:R-:W-:-:S04]  /*0040*/  ISETP.GE.AND P0, PT, R0, UR7, PT ;  /* 0x0000000700007c0c */ /* 0x001fc8000bf06270 */
[----:B-1----:R-:W-:-:S13]  /*0050*/  ISETP.GE.OR P0, PT, R3, UR6, P0 ;  /* 0x0000000603007c0c */ /* 0x002fda0008706670 */
[----:B------:R-:W-:Y:S05]  /*0060*/  @P0 EXIT ;  /* 0x000000000000094d */ /* 0x000fea0003800000 */
[----:B------:R-:W0:Y:S01]  /*0070*/  LDC.64 R4, c[0x0][0x390] ;  /* 0x0000e400ff047b82 */ /* 0x000e220000000a00 */
[----:B------:R-:W1:Y:S07]  /*0080*/  LDCU.64 UR4, c[0x0][0x358] ;  /* 0x00006b00ff0477ac */ /* 0x000e6e0008000a00 */
[----:B------:R-:W2:Y:S08]  /*0090*/  LDC.64 R6, c[0x0][0x398] ;  /* 0x0000e600ff067b82 */ /* 0x000eb00000000a00 */
[----:B------:R-:W3:Y:S01]  /*00a0*/  LDC R15, c[0x0][0x3c0] ;  /* 0x0000f000ff0f7b82 */ /* 0x000ee20000000800 */
[----:B0-----:R-:W-:-:S07]  /*00b0*/  IMAD.WIDE.U32 R4, R0, 0x4, R4 ;  /* 0x0000000400047825 */ /* 0x001fce00078e0004 */
[----:B------:R-:W0:Y:S01]  /*00c0*/  LDC.64 R8, c[0x0][0x3b0] ;  /* 0x0000ec00ff087b82 */ /* 0x000e220000000a00 */
[----:B-1----:R-:W4:Y:S01]  /*00d0*/  LDG.E R4, desc[UR4][R4.64] ;  /* 0x0000000404047981 */ /* 0x002f22000c1e1900 */
[----:B--2---:R-:W-:-:S06]  /*00e0*/  IMAD.WIDE.U32 R6, R0, 0x4, R6 ;  /* 0x0000000400067825 */ /* 0x004fcc00078e0006 */
[----:B------:R-:W2:Y:S01]  /*00f0*/  LDG.E R6, desc[UR4][R6.64] ;  /* 0x0000000406067981 */ /* 0x000ea2000c1e1900 */
[----:B------:R-:W-:Y:S02]  /*0100*/  HFMA2 R2, -RZ, RZ, 0, 0 ;  /* 0x00000000ff027431 */ /* 0x000fe400000001ff */
[----:B---3--:R-:W-:-:S04]  /*0110*/  IMAD R15, R15, UR7, R0 ;  /* 0x000000070f0f7c24 */ /* 0x008fc8000f8e0200 */
[----:B0-----:R-:W-:-:S06]  /*0120*/  IMAD.WIDE R8, R15, 0x4, R8 ;  /* 0x000000040f087825 */ /* 0x001fcc00078e0208 */
[----:B------:R-:W3:Y:S01]  /*0130*/  LDG.E R8, desc[UR4][R8.64] ;  /* 0x0000000408087981 */ /* 0x000ee2000c1e1900 */
[----:B----4-:R-:W-:Y:S02]  /*0140*/  FSETP.GT.AND P0, PT, R4, RZ, PT ;  /* 0x000000ff0400720b */ /* 0x010fe40003f04000 */
[----:B--2---:R-:W-:-:S11]  /*0150*/  FSETP.GT.AND P1, PT, R6, RZ, PT ;  /* 0x000000ff0600720b */ /* 0x004fd60003f24000 */
[----:B------:R-:W0:Y:S08]  /*0160*/  @P0 LDC.64 R10, c[0x0][0x380] ;  /* 0x0000e000ff0a0b82 */ /* 0x000e300000000a00 */
[----:B------:R-:W1:Y:S01]  /*0170*/  @P1 LDC.64 R12, c[0x0][0x388] ;  /* 0x0000e200ff0c1b82 */ /* 0x000e620000000a00 */
[----:B0-----:R-:W-:Y:S01]  /*0180*/  @P0 IMAD.WIDE.U32 R4, R3, 0x4, R10 ;  /* 0x0000000403040825 */ /* 0x001fe200078e000a */
[----:B------:R-:W-:-:S04]  /*0190*/  MOV R11, RZ ;  /* 0x000000ff000b7202 */ /* 0x000fc80000000f00 */
[----:B------:R-:W2:Y:S01]  /*01a0*/  @P0 LDG.E R2, desc[UR4][R4.64] ;  /* 0x0000000404020981 */ /* 0x000ea2000c1e1900 */
[----:B-1----:R-:W-:-:S05]  /*01b0*/  @P1 IMAD.WIDE.U32 R6, R3, 0x4, R12 ;  /* 0x0000000403061825 */ /* 0x002fca00078e000c */
[----:B------:R-:W2:Y:S01]  /*01c0*/  @P1 LDG.E R11, desc[UR4][R6.64] ;  /* 0x00000004060b1981 */ /* 0x000ea2000c1e1900 */
[----:B---3--:R-:W-:Y:S01]  /*01d0*/  FMUL R10, R8, 0.0010000000474974513054 ;  /* 0x3a83126f080a7820 */ /* 0x008fe20000400000 */
[----:B--2---:R-:W-:-:S04]  /*01e0*/  FADD R11, -R11, R2 ;  /* 0x000000020b0b7221 */ /* 0x004fc80000000100 */
[----:B------:R-:W-:-:S05]  /*01f0*/  FMUL R11, R10, R11 ;  /* 0x0000000b0a0b7220 */ /* 0x000fca0000400000 */
[----:B------:R-:W-:-:S13]  /*0200*/  FSETP.GT.AND P0, PT, |R11|, 0.0010000000474974513054, PT ;  /* 0x3a83126f0b00780b */ /* 0x000fda0003f04200 */
[----:B------:R-:W-:Y:S05]  /*0210*/  @!P0 EXIT ;  /* 0x000000000000894d */ /* 0x000fea0003800000 */
[----:B------:R-:W0:Y:S01]  /*0220*/  LDC.64 R4, c[0x0][0x3a8] ;  /* 0x0000ea00ff047b82 */ /* 0x000e220000000a00 */
[----:B------:R-:W-:-:S04]  /*0230*/  IMAD R7, R0, UR6, R3 ;  /* 0x0000000600077c24 */ /* 0x000fc8000f8e0203 */
[----:B0-----:R-:W-:-:S06]  /*0240*/  IMAD.WIDE.U32 R2, R7, 0x4, R4 ;  /* 0x0000000407027825 */ /* 0x001fcc00078e0004 */
[----:B------:R-:W2:Y:S02]  /*0250*/  LDG.E R2, desc[UR4][R2.64] ;  /* 0x0000000402027981 */ /* 0x000ea4000c1e1900 */
[----:B--2---:R-:W-:-:S13]  /*0260*/  FSETP.GT.AND P0, PT, R2, 0.5, PT ;  /* 0x3f0000000200780b */ /* 0x004fda0003f04000 */
[----:B------:R-:W-:Y:S05]  /*0270*/  @!P0 EXIT ;  /* 0x000000000000894d */ /* 0x000fea0003800000 */
[----:B------:R-:W0:Y:S02]  /*0280*/  LDC.64 R2, c[0x0][0x3a0] ;  /* 0x0000e800ff027b82 */ /* 0x000e240000000a00 */
[----:B0-----:R-:W-:-:S05]  /*0290*/  IMAD.WIDE.U32 R2, R7, 0x4, R2 ;  /* 0x0000000407027825 */ /* 0x001fca00078e0002 */
[----:B------:R-:W2:Y:S02]  /*02a0*/  LDG.E R0, desc[UR4][R2.64] ;  /* 0x0000000402007981 */ /* 0x000ea4000c1e1900 */
[----:B--2---:R-:W-:-:S05]  /*02b0*/  FADD R5, R11, R0 ;  /* 0x000000000b057221 */ /* 0x004fca0000000000 */
[----:B------:R-:W-:Y:S01]  /*02c0*/  STG.E desc[UR4][R2.64], R5 ;  /* 0x0000000502007986 */ /* 0x000fe2000c101904 */
[----:B------:R-:W-:Y:S05]  /*02d0*/  EXIT ;  /* 0x000000000000794d */ /* 0x000fea0003800000 */
.L_x_0:
[----:B------:R-:W-:-:S00]  /*02e0*/  BRA `(.L_x_0) ;  /* 0xfffffffc00fc7947 */ /* 0x000fc0000383ffff */
[----:B------:R-:W-:-:S00]  /*02f0*/  NOP ;  /* 0x0000000000007918 */ /* 0x000fc00000000000 */
        /* <DEDUP_REMOVED lines=8> */
.L_x_7:


//--------------------- .text._Z21computeGoodnessKernelPKfS0_Pfii --------------------------
	.section	.text._Z21computeGoodnessKernelPKfS0_Pfii,"ax",@progbits
	.align	128
        .global         _Z21computeGoodnessKernelPKfS0_Pfii
        .type           _Z21computeGoodnessKernelPKfS0_Pfii,@function
        .size           _Z21computeGoodnessKernelPKfS0_Pfii,(.L_x_8 - _Z21computeGoodnessKernelPKfS0_Pfii)
        .other          _Z21computeGoodnessKernelPKfS0_Pfii,@"STO_CUDA_ENTRY STV_DEFAULT"
_Z21computeGoodnessKernelPKfS0_Pfii:
.text._Z21computeGoodnessKernelPKfS0_Pfii:
[----:B------:R-:W-:Y:S01]  /*0000*/  LDC R1, c[0x0][0x37c] ;  /* 0x0000df00ff017b82 */ /* 0x000fe20000000800 */
[----:B------:R-:W0:Y:S07]  /*0010*/  S2R R0, SR_TID.X ;  /* 0x0000000000007919 */ /* 0x000e2e0000002100 */
[----:B------:R-:W0:Y:S01]  /*0020*/  S2UR UR4, SR_CTAID.X ;  /* 0x00000000000479c3 */ /* 0x000e220000002500 */
[----:B------:R-:W1:Y:S07]  /*0030*/  LDCU UR6, c[0x0][0x398] ;  /* 0x00007300ff0677ac */ /* 0x000e6e0008000800 */
[----:B------:R-:W0:Y:S02]  /*0040*/  LDC R7, c[0x0][0x360] ;  /* 0x0000d800ff077b82 */ /* 0x000e240000000800 */
[----:B0-----:R-:W-:-:S05]  /*0050*/  IMAD R7, R7, UR4, R0 ;  /* 0x0000000407077c24 */ /* 0x001fca000f8e0200 */
[----:B-1----:R-:W-:-:S13]  /*0060*/  ISETP.GE.AND P0, PT, R7, UR6, PT ;  /* 0x0000000607007c0c */ /* 0x002fda000bf06270 */
[----:B------:R-:W-:Y:S05]  /*0070*/  @P0 EXIT ;  /* 0x000000000000094d */ /* 0x000fea0003800000 */
[----:B------:R-:W0:Y:S01]  /*0080*/  LDC R0, c[0x0][0x39c] ;  /* 0x0000e700ff007b82 */ /* 0x000e220000000800 */
[----:B------:R-:W1:Y:S07]  /*0090*/  LDCU.64 UR4, c[0x0][0x358] ;  /* 0x00006b00ff0477ac */ /* 0x000e6e0008000a00 */
[----:B------:R-:W2:Y:S08]  /*00a0*/  LDC.64 R2, c[0x0][0x380] ;  /* 0x0000e000ff027b82 */ /* 0x000eb00000000a00 */
[----:B------:R-:W3:Y:S01]  /*00b0*/  LDC.64 R4, c[0x0][0x388] ;  /* 0x0000e200ff047b82 */ /* 0x000ee20000000a00 */
[----:B0-----:R-:W-:-:S02]  /*00c0*/  IMAD R9, R0, UR6, R7 ;  /* 0x0000000600097c24 */ /* 0x001fc4000f8e0207 */
[----:B--2---:R-:W-:-:S06]  /*00d0*/  IMAD.WIDE R2, R7, 0x4, R2 ;  /* 0x0000000407027825 */ /* 0x004fcc00078e0202 */
[----:B-1----:R-:W2:Y:S01]  /*00e0*/  LDG.E R2, desc[UR4][R2.64] ;  /* 0x0000000402027981 */ /* 0x002ea2000c1e1900 */
[----:B---3--:R-:W-:-:S06]  /*00f0*/  IMAD.WIDE R4, R9, 0x4, R4 ;  /* 0x0000000409047825 */ /* 0x008fcc00078e0204 */
[----:B------:R-:W2:Y:S01]  /*0100*/  LDG.E R5, desc[UR4][R4.64] ;  /* 0x0000000404057981 */ /* 0x000ea2000c1e1900 */
[----:B------:R-:W0:Y:S01]  /*0110*/  LDC.64 R6, c[0x0][0x390] ;  /* 0x0000e400ff067b82 */ /* 0x000e220000000a00 */
[----:B--2---:R-:W-:-:S05]  /*0120*/  FMUL R9, R2, R5 ;  /* 0x0000000502097220 */ /* 0x004fca0000400000 */
[----:B0-----:R-:W-:Y:S01]  /*0130*/  REDG.E.ADD.F32.FTZ.RN.STRONG.GPU desc[UR4][R6.64], R9 ;  /* 0x00000009060079a6 */ /* 0x001fe2000c12f304 */
[----:B------:R-:W-:Y:S05]  /*0140*/  EXIT ;  /* 0x000000000000794d */ /* 0x000fea0003800000 */
.L_x_1:
        /* <DEDUP_REMOVED lines=11> */
.L_x_8:


//--------------------- .text._Z13forwardKernelPKfPfS0_S0_ii --------------------------
	.section	.text._Z13forwardKernelPKfPfS0_S0_ii,"ax",@progbits
	.align	128
        .global         _Z13forwardKernelPKfPfS0_S0_ii
        .type           _Z13forwardKernelPKfPfS0_S0_ii,@function
        .size           _Z13forwardKernelPKfPfS0_S0_ii,(.L_x_9 - _Z13forwardKernelPKfPfS0_S0_ii)
        .other          _Z13forwardKernelPKfPfS0_S0_ii,@"STO_CUDA_ENTRY STV_DEFAULT"
_Z13forwardKernelPKfPfS0_S0_ii:
.text._Z13forwardKernelPKfPfS0_S0_ii:
        /* <DEDUP_REMOVED lines=9> */
[----:B------:R-:W1:Y:S01]  /*0090*/  LDCU.64 UR10, c[0x0][0x358] ;  /* 0x00006b00ff0a77ac */ /* 0x000e620008000a00 */
[----:B------:R-:W-:Y:S01]  /*00a0*/  HFMA2 R15, -RZ, RZ, 0, 0 ;  /* 0x00000000ff0f7431 */ /* 0x000fe200000001ff */
[----:B0-----:R-:W-:-:S13]  /*00b0*/  ISETP.GE.AND P0, PT, R11, 0x1, PT ;  /* 0x000000010b00780c */ /* 0x001fda0003f06270 */
[----:B-1----:R-:W-:Y:S05]  /*00c0*/  @!P0 BRA `(.L_x_2) ;  /* 0x0000000800308947 */ /* 0x002fea0003800000 */
[C---:B------:R-:W-:Y:S01]  /*00d0*/  ISETP.GE.U32.AND P1, PT, R11.reuse, 0x8, PT ;  /* 0x000000080b00780c */ /* 0x040fe20003f26070 */
[----:B------:R-:W-:Y:S01]  /*00e0*/  IMAD R8, R0, R11, RZ ;  /* 0x0000000b00087224 */ /* 0x000fe200078e02ff */
[----:B------:R-:W-:Y:S02]  /*00f0*/  LOP3.LUT R24, R11, 0x7, RZ, 0xc0, !PT ;  /* 0x000000070b187812 */ /* 0x000fe400078ec0ff */
[----:B------:R-:W-:Y:S02]  /*0100*/  MOV R15, RZ ;  /* 0x000000ff000f7202 */ /* 0x000fe40000000f00 */
[----:B------:R-:W-:Y:S02]  /*0110*/  ISETP.NE.AND P0, PT, R24, RZ, PT ;  /* 0x000000ff1800720c */ /* 0x000fe40003f05270 */
[----:B------:R-:W-:-:S05]  /*0120*/  MOV R9, RZ ;  /* 0x000000ff00097202 */ /* 0x000fca0000000f00 */
[----:B------:R-:W-:Y:S06]  /*0130*/  @!P1 BRA `(.L_x_3) ;  /* 0x0000000400089947 */ /* 0x000fec0003800000 */
[----:B------:R-:W0:Y:S01]  /*0140*/  LDCU.64 UR4, c[0x0][0x380] ;  /* 0x00007000ff0477ac */ /* 0x000e220008000a00 */
[----:B------:R-:W-:Y:S02]  /*0150*/  LOP3.LUT R9, R11, 0x7ffffff8, RZ, 0xc0, !PT ;  /* 0x7ffffff80b097812 */ /* 0x000fe400078ec0ff */
[----:B------:R-:W-:Y:S01]  /*0160*/  MOV R15, RZ ;  /* 0x000000ff000f7202 */ /* 0x000fe20000000f00 */
[----:B------:R-:W1:Y:S01]  /*0170*/  LDCU.128 UR12, c[0x0][0x390] ;  /* 0x00007200ff0c77ac */ /* 0x000e620008000c00 */
[----:B------:R-:W-:Y:S02]  /*0180*/  MOV R10, R8 ;  /* 0x00000008000a7202 */ /* 0x000fe40000000f00 */
[----:B------:R-:W-:Y:S01]  /*0190*/  IADD3 R14, PT, PT, -R9, RZ, RZ ;  /* 0x000000ff090e7210 */ /* 0x000fe20007ffe1ff */
[----:B0-----:R-:W-:-:S04]  /*01a0*/  UIADD3 UR4, UP2, UPT, UR4, 0x10, URZ ;  /* 0x0000001004047890 */ /* 0x001fc8000ff5e0ff */
[----:B------:R-:W-:Y:S02]  /*01b0*/  UIADD3.X UR5, UPT, UPT, URZ, UR5, URZ, UP2, !UPT ;  /* 0x00000005ff057290 */ /* 0x000fe400097fe4ff */
[----:B-1----:R-:W-:Y:S01]  /*01c0*/  UIADD3 UR8, UP0, UPT, UR14, 0x10, URZ ;  /* 0x000000100e087890 */ /* 0x002fe2000ff1e0ff */
[----:B------:R-:W-:Y:S01]  /*01d0*/  MOV R4, UR4 ;  /* 0x0000000400047c02 */ /* 0x000fe20008000f00 */
[----:B------:R-:W-:Y:S02]  /*01e0*/  UIADD3 UR6, UP1, UPT, UR12, 0x10, URZ ;  /* 0x000000100c067890 */ /* 0x000fe4000ff3e0ff */
[----:B------:R-:W-:Y:S01]  /*01f0*/  MOV R5, UR5 ;  /* 0x0000000500057c02 */ /* 0x000fe20008000f00 */
[----:B------:R-:W-:Y:S02]  /*0200*/  UIADD3.X UR9, UPT, UPT, URZ, UR15, URZ, UP0, !UPT ;  /* 0x0000000fff097290 */ /* 0x000fe400087fe4ff */
[----:B------:R-:W-:-:S12]  /*0210*/  UIADD3.X UR7, UPT, UPT, URZ, UR13, URZ, UP1, !UPT ;  /* 0x0000000dff077290 */ /* 0x000fd80008ffe4ff */
.L_x_4:
[----:B------:R-:W-:Y:S01]  /*0220*/  MOV R2, UR8 ;  /* 0x0000000800027c02 */ /* 0x000fe20008000f00 */
[----:B------:R-:W2:Y:S01]  /*0230*/  LDG.E R17, desc[UR10][R4.64+-0x10] ;  /* 0xfffff00a04117981 */ /* 0x000ea2000c1e1900 */
[----:B------:R-:W-:Y:S02]  /*0240*/  MOV R3, UR9 ;  /* 0x0000000900037c02 */ /* 0x000fe40008000f00 */
[----:B------:R-:W-:Y:S01]  /*0250*/  MOV R6, UR6 ;  /* 0x0000000600067c02 */ /* 0x000fe20008000f00 */
[----:B------:R-:W3:Y:S01]  /*0260*/  LDG.E R18, desc[UR10][R4.64+-0xc] ;  /* 0xfffff40a04127981 */ /* 0x000ee2000c1e1900 */
[----:B------:R-:W-:Y:S01]  /*0270*/  MOV R7, UR7 ;  /* 0x0000000700077c02 */ /* 0x000fe20008000f00 */
[C---:B------:R-:W-:Y:S02]  /*0280*/  IMAD.WIDE R2, R10.reuse, 0x4, R2 ;  /* 0x000000040a027825 */ /* 0x040fe400078e0202 */
[----:B------:R-:W4:Y:S02]  /*0290*/  LDG.E R21, desc[UR10][R4.64+-0x8] ;  /* 0xfffff80a04157981 */ /* 0x000f24000c1e1900 */
[----:B------:R-:W-:-:S02]  /*02a0*/  IMAD.WIDE R6, R10, 0x4, R6 ;  /* 0x000000040a067825 */ /* 0x000fc400078e0206 */
[----:B------:R-:W5:Y:S04]  /*02b0*/  LDG.E R12, desc[UR10][R2.64+-0x10] ;  /* 0xfffff00a020c7981 */ /* 0x000f68000c1e1900 */
[----:B------:R-:W5:Y:S04]  /*02c0*/  LDG.E R13, desc[UR10][R6.64+-0x10] ;  /* 0xfffff00a060d7981 */ /* 0x000f68000c1e1900 */
[----:B------:R-:W3:Y:S04]  /*02d0*/  LDG.E R22, desc[UR10][R2.64+-0xc] ;  /* 0xfffff40a02167981 */ /* 0x000ee8000c1e1900 */
[----:B------:R-:W3:Y:S04]  /*02e0*/  LDG.E R25, desc[UR10][R6.64+-0xc] ;  /* 0xfffff40a06197981 */ /* 0x000ee8000c1e1900 */
[----:B------:R-:W4:Y:S04]  /*02f0*/  LDG.E R19, desc[UR10][R2.64+-0x8] ;  /* 0xfffff80a02137981 */ /* 0x000f28000c1e1900 */
[----:B------:R-:W4:Y:S04]  /*0300*/  LDG.E R20, desc[UR10][R6.64+-0x8] ;  /* 0xfffff80a06147981 */ /* 0x000f28000c1e1900 */
[----:B------:R-:W4:Y:S04]  /*0310*/  LDG.E R27, desc[UR10][R4.64+0x8] ;  /* 0x0000080a041b7981 */ /* 0x000f28000c1e1900 */
[----:B------:R-:W4:Y:S04]  /*0320*/  LDG.E R28, desc[UR10][R6.64+0xc] ;  /* 0x00000c0a061c7981 */ /* 0x000f28000c1e1900 */
[----:B------:R-:W4:Y:S01]  /*0330*/  LDG.E R29, desc[UR10][R4.64+0xc] ;  /* 0x00000c0a041d7981 */ /* 0x000f22000c1e1900 */
[----:B-----5:R-:W-:-:S03]  /*0340*/  FMUL R16, R12, R13 ;  /* 0x0000000d0c107220 */ /* 0x020fc60000400000 */
[----:B------:R-:W5:Y:S01]  /*0350*/  LDG.E R12, desc[UR10][R2.64+-0x4] ;  /* 0xfffffc0a020c7981 */ /* 0x000f62000c1e1900 */
[----:B--2---:R-:W-:-:S03]  /*0360*/  FFMA R23, R16, R17, R15 ;  /* 0x0000001110177223 */ /* 0x004fc6000000000f */
[----:B------:R-:W5:Y:S01]  /*0370*/  LDG.E R13, desc[UR10][R6.64+-0x4] ;  /* 0xfffffc0a060d7981 */ /* 0x000f62000c1e1900 */
[----:B---3--:R-:W-:-:S03]  /*0380*/  FMUL R22, R22, R25 ;  /* 0x0000001916167220 */ /* 0x008fc60000400000 */
[----:B------:R-:W2:Y:S01]  /*0390*/  LDG.E R17, desc[UR10][R4.64+-0x4] ;  /* 0xfffffc0a04117981 */ /* 0x000ea2000c1e1900 */
[----:B------:R-:W-:-:S03]  /*03a0*/  FFMA R22, R22, R18, R23 ;  /* 0x0000001216167223 */ /* 0x000fc60000000017 */
[----:B------:R-:W3:Y:S01]  /*03b0*/  LDG.E R16, desc[UR10][R2.64] ;  /* 0x0000000a02107981 */ /* 0x000ee2000c1e1900 */
[----:B----4-:R-:W-:-:S03]  /*03c0*/  FMUL R23, R19, R20 ;  /* 0x0000001413177220 */ /* 0x010fc60000400000 */
[----:B------:R-:W3:Y:S04]  /*03d0*/  LDG.E R15, desc[UR10][R6.64] ;  /* 0x0000000a060f7981 */ /* 0x000ee8000c1e1900 */
[----:B------:R-:W4:Y:S01]  /*03e0*/  LDG.E R20, desc[UR10][R4.64] ;  /* 0x0000000a04147981 */ /* 0x000f22000c1e1900 */
[----:B------:R-:W-:-:S03]  /*03f0*/  FFMA R26, R23, R21, R22 ;  /* 0x00000015171a7223 */ /* 0x000fc60000000016 */
[----:B------:R-:W4:Y:S04]  /*0400*/  LDG.E R19, desc[UR10][R2.64+0x4] ;  /* 0x0000040a02137981 */ /* 0x000f28000c1e1900 */
[----:B------:R-:W4:Y:S04]  /*0410*/  LDG.E R18, desc[UR10][R6.64+0x4] ;  /* 0x0000040a06127981 */ /* 0x000f28000c1e1900 */
[----:B------:R0:W4:Y:S04]  /*0420*/  LDG.E R23, desc[UR10][R4.64+0x4] ;  /* 0x0000040a04177981 */ /* 0x000128000c1e1900 */
[----:B------:R-:W4:Y:S04]  /*0430*/  LDG.E R22, desc[UR10][R2.64+0x8] ;  /* 0x0000080a02167981 */ /* 0x000f28000c1e1900 */
[----:B------:R-:W4:Y:S04]  /*0440*/  LDG.E R21, desc[UR10][R6.64+0x8] ;  /* 0x0000080a06157981 */ /* 0x000f28000c1e1900 */
[----:B------:R-:W4:Y:S01]  /*0450*/  LDG.E R25, desc[UR10][R2.64+0xc] ;  /* 0x00000c0a02197981 */ /* 0x000f22000c1e1900 */
[----:B------:R-:W-:-:S04]  /*0460*/  IADD3 R14, PT, PT, R14, 0x8, RZ ;  /* 0x000000080e0e7810 */ /* 0x000fc80007ffe0ff */
[----:B------:R-:W-:Y:S02]  /*0470*/  ISETP.NE.AND P1, PT, R14, RZ, PT ;  /* 0x000000ff0e00720c */ /* 0x000fe40003f25270 */
[----:B0-----:R-:W-:Y:S02]  /*0480*/  IADD3 R4, P2, PT, R4, 0x20, RZ ;  /* 0x0000002004047810 */ /* 0x001fe40007f5e0ff */
[----:B------:R-:W-:Y:S02]  /*0490*/  IADD3 R10, PT, PT, R10, 0x8, RZ ;  /* 0x000000080a0a7810 */ /* 0x000fe40007ffe0ff */
[----:B------:R-:W-:Y:S01]  /*04a0*/  IADD3.X R5, PT, PT, RZ, R5, RZ, P2, !PT ;  /* 0x00000005ff057210 */ /* 0x000fe200017fe4ff */
[----:B-----5:R-:W-:-:S04]  /*04b0*/  FMUL R13, R12, R13 ;  /* 0x0000000d0c0d7220 */ /* 0x020fc80000400000 */
[----:B--2---:R-:W-:Y:S01]  /*04c0*/  FFMA R13, R13, R17, R26 ;  /* 0x000000110d0d7223 */ /* 0x004fe2000000001a */
[----:B---3--:R-:W-:-:S04]  /*04d0*/  FMUL R16, R16, R15 ;  /* 0x0000000f10107220 */ /* 0x008fc80000400000 */
[----:B----4-:R-:W-:Y:S01]  /*04e0*/  FFMA R16, R16, R20, R13 ;  /* 0x0000001410107223 */ /* 0x010fe2000000000d */
[----:B------:R-:W-:-:S04]  /*04f0*/  FMUL R19, R19, R18 ;  /* 0x0000001213137220 */ /* 0x000fc80000400000 */
[----:B------:R-:W-:Y:S01]  /*0500*/  FFMA R16, R19, R23, R16 ;  /* 0x0000001713107223 */ /* 0x000fe20000000010 */
[----:B------:R-:W-:-:S04]  /*0510*/  FMUL R21, R22, R21 ;  /* 0x0000001516157220 */ /* 0x000fc80000400000 */
[----:B------:R-:W-:Y:S01]  /*0520*/  FFMA R16, R21, R27, R16 ;  /* 0x0000001b15107223 */ /* 0x000fe20000000010 */
[----:B------:R-:W-:-:S04]  /*0530*/  FMUL R25, R25, R28 ;  /* 0x0000001c19197220 */ /* 0x000fc80000400000 */
[----:B------:R-:W-:Y:S01]  /*0540*/  FFMA R15, R25, R29, R16 ;  /* 0x0000001d190f7223 */ /* 0x000fe20000000010 */
[----:B------:R-:W-:Y:S06]  /*0550*/  @P1 BRA `(.L_x_4) ;  /* 0xfffffffc00301947 */ /* 0x000fec000383ffff */
.L_x_3:
[----:B------:R-:W-:Y:S05]  /*0560*/  @!P0 BRA `(.L_x_2) ;  /* 0x0000000400088947 */ /* 0x000fea0003800000 */
[----:B------:R-:W-:Y:S02]  /*0570*/  ISETP.GE.U32.AND P0, PT, R24, 0x4, PT ;  /* 0x000000041800780c */ /* 0x000fe40003f06070 */
[----:B------:R-:W-:-:S04]  /*0580*/  LOP3.LUT R18, R11, 0x3, RZ, 0xc0, !PT ;  /* 0x000000030b127812 */ /* 0x000fc800078ec0ff */
[----:B------:R-:W-:-:S07]  /*0590*/  ISETP.NE.AND P1, PT, R18, RZ, PT ;  /* 0x000000ff1200720c */ /* 0x000fce0003f25270 */
[----:B------:R-:W-:Y:S06]  /*05a0*/  @!P0 BRA `(.L_x_5) ;  /* 0x0000000000708947 */ /* 0x000fec0003800000 */
[----:B------:R-:W0:Y:S01]  /*05b0*/  LDC.64 R2, c[0x0][0x398] ;  /* 0x0000e600ff027b82 */ /* 0x000e220000000a00 */
[----:B------:R-:W-:-:S07]  /*05c0*/  IADD3 R13, PT, PT, R8, R9, RZ ;  /* 0x00000009080d7210 */ /* 0x000fce0007ffe0ff */
[----:B------:R-:W1:Y:S08]  /*05d0*/  LDC.64 R4, c[0x0][0x390] ;  /* 0x0000e400ff047b82 */ /* 0x000e700000000a00 */
[----:B------:R-:W2:Y:S01]  /*05e0*/  LDC.64 R6, c[0x0][0x380] ;  /* 0x0000e000ff067b82 */ /* 0x000ea20000000a00 */
[----:B0-----:R-:W-:-:S05]  /*05f0*/  IMAD.WIDE R2, R13, 0x4, R2 ;  /* 0x000000040d027825 */ /* 0x001fca00078e0202 */
[----:B------:R-:W3:Y:S01]  /*0600*/  LDG.E R10, desc[UR10][R2.64] ;  /* 0x0000000a020a7981 */ /* 0x000ee2000c1e1900 */
[----:B-1----:R-:W-:-:S03]  /*0610*/  IMAD.WIDE R4, R13, 0x4, R4 ;  /* 0x000000040d047825 */ /* 0x002fc600078e0204 */
[----:B------:R-:W4:Y:S04]  /*0620*/  LDG.E R14, desc[UR10][R2.64+0x4] ;  /* 0x0000040a020e7981 */ /* 0x000f28000c1e1900 */
[----:B------:R-:W3:Y:S01]  /*0630*/  LDG.E R13, desc[UR10][R4.64] ;  /* 0x0000000a040d7981 */ /* 0x000ee2000c1e1900 */
[----:B--2---:R-:W-:-:S03]  /*0640*/  IMAD.WIDE.U32 R6, R9, 0x4, R6 ;  /* 0x0000000409067825 */ /* 0x004fc600078e0006 */
[----:B------:R-:W4:Y:S04]  /*0650*/  LDG.E R17, desc[UR10][R4.64+0x4] ;  /* 0x0000040a04117981 */ /* 0x000f28000c1e1900 */
[----:B------:R-:W2:Y:S04]  /*0660*/  LDG.E R12, desc[UR10][R6.64] ;  /* 0x0000000a060c7981 */ /* 0x000ea8000c1e1900 */
[----:B------:R-:W5:Y:S04]  /*0670*/  LDG.E R19, desc[UR10][R2.64+0x8] ;  /* 0x0000080a02137981 */ /* 0x000f68000c1e1900 */
[----:B------:R-:W5:Y:S04]  /*0680*/  LDG.E R16, desc[UR10][R6.64+0x4] ;  /* 0x0000040a06107981 */ /* 0x000f68000c1e1900 */
[----:B------:R-:W5:Y:S04]  /*0690*/  LDG.E R20, desc[UR10][R4.64+0x8] ;  /* 0x0000080a04147981 */ /* 0x000f68000c1e1900 */
[----:B------:R-:W5:Y:S04]  /*06a0*/  LDG.E R22, desc[UR10][R2.64+0xc] ;  /* 0x00000c0a02167981 */ /* 0x000f68000c1e1900 */
[----:B------:R-:W5:Y:S04]  /*06b0*/  LDG.E R23, desc[UR10][R4.64+0xc] ;  /* 0x00000c0a04177981 */ /* 0x000f68000c1e1900 */
[----:B------:R-:W5:Y:S04]  /*06c0*/  LDG.E R21, desc[UR10][R6.64+0x8] ;  /* 0x0000080a06157981 */ /* 0x000f68000c1e1900 */
[----:B------:R-:W5:Y:S01]  /*06d0*/  LDG.E R24, desc[UR10][R6.64+0xc] ;  /* 0x00000c0a06187981 */ /* 0x000f62000c1e1900 */
[----:B------:R-:W-:Y:S01]  /*06e0*/  IADD3 R9, PT, PT, R9, 0x4, RZ ;  /* 0x0000000409097810 */ /* 0x000fe20007ffe0ff */
[----:B---3--:R-:W-:Y:S01]  /*06f0*/  FMUL R10, R10, R13 ;  /* 0x0000000d0a0a7220 */ /* 0x008fe20000400000 */
[----:B----4-:R-:W-:-:S03]  /*0700*/  FMUL R17, R14, R17 ;  /* 0x000000110e117220 */ /* 0x010fc60000400000 */
[----:B--2---:R-:W-:-:S04]  /*0710*/  FFMA R10, R10, R12, R15 ;  /* 0x0000000c0a0a7223 */ /* 0x004fc8000000000f */
[----:B-----5:R-:W-:Y:S01]  /*0720*/  FFMA R10, R17, R16, R10 ;  /* 0x00000010110a7223 */ /* 0x020fe2000000000a */
[----:B------:R-:W-:Y:S01]  /*0730*/  FMUL R19, R19, R20 ;  /* 0x0000001413137220 */ /* 0x000fe20000400000 */
[----:B------:R-:W-:-:S03]  /*0740*/  FMUL R23, R22, R23 ;  /* 0x0000001716177220 */ /* 0x000fc60000400000 */
[----:B------:R-:W-:-:S04]  /*0750*/  FFMA R10, R19, R21, R10 ;  /* 0x00000015130a7223 */ /* 0x000fc8000000000a */
[----:B------:R-:W-:-:S07]  /*0760*/  FFMA R15, R23, R24, R10 ;  /* 0x00000018170f7223 */ /* 0x000fce000000000a */
.L_x_5:
[----:B------:R-:W-:Y:S05]  /*0770*/  @!P1 BRA `(.L_x_2) ;  /* 0x0000000000849947 */ /* 0x000fea0003800000 */
[----:B------:R-:W-:Y:S01]  /*0780*/  ISETP.NE.AND P0, PT, R18, 0x1, PT ;  /* 0x000000011200780c */ /* 0x000fe20003f05270 */
[----:B------:R-:W0:Y:S01]  /*0790*/  LDC.64 R12, c[0x0][0x398] ;  /* 0x0000e600ff0c7b82 */ /* 0x000e220000000a00 */
[----:B------:R-:W-:-:S04]  /*07a0*/  LOP3.LUT R11, R11, 0x1, RZ, 0xc0, !PT ;  /* 0x000000010b0b7812 */ /* 0x000fc800078ec0ff */
[----:B------:R-:W-:-:S03]  /*07b0*/  ISETP.NE.U32.AND P1, PT, R11, 0x1, PT ;  /* 0x000000010b00780c */ /* 0x000fc60003f25070 */
[----:B------:R-:W1:Y:S04]  /*07c0*/  LDC.64 R16, c[0x0][0x390] ;  /* 0x0000e400ff107b82 */ /* 0x000e680000000a00 */
[----:B------:R-:W-:-:S04]  /*07d0*/  @P0 IADD3 R19, PT, PT, R8, R9, RZ ;  /* 0x0000000908130210 */ /* 0x000fc80007ffe0ff */
[----:B------:R-:W2:Y:S08]  /*07e0*/  @P0 LDC.64 R4, c[0x0][0x380] ;  /* 0x0000e000ff040b82 */ /* 0x000eb00000000a00 */
[----:B------:R-:W3:Y:S01]  /*07f0*/  LDC.64 R10, c[0x0][0x398] ;  /* 0x0000e600ff0a7b82 */ /* 0x000ee20000000a00 */
[----:B0-----:R-:W-:-:S05]  /*0800*/  @P0 IMAD.WIDE R12, R19, 0x4, R12 ;  /* 0x00000004130c0825 */ /* 0x001fca00078e020c */
[----:B------:R-:W4:Y:S02]  /*0810*/  @P0 LDG.E R14, desc[UR10][R12.64+0x4] ;  /* 0x0000040a0c0e0981 */ /* 0x000f24000c1e1900 */
[----:B------:R-:W0:Y:S01]  /*0820*/  LDC.64 R6, c[0x0][0x390] ;  /* 0x0000e400ff067b82 */ /* 0x000e220000000a00 */
[----:B-1----:R-:W-:-:S05]  /*0830*/  @P0 IMAD.WIDE R16, R19, 0x4, R16 ;  /* 0x0000000413100825 */ /* 0x002fca00078e0210 */
[----:B------:R-:W5:Y:S02]  /*0840*/  @P0 LDG.E R21, desc[UR10][R16.64] ;  /* 0x0000000a10150981 */ /* 0x000f64000c1e1900 */
[----:B------:R-:W1:Y:S01]  /*0850*/  @!P1 LDC.64 R2, c[0x0][0x380] ;  /* 0x0000e000ff029b82 */ /* 0x000e620000000a00 */
[C---:B--2---:R-:W-:Y:S01]  /*0860*/  @P0 IMAD.WIDE.U32 R4, R9.reuse, 0x4, R4 ;  /* 0x0000000409040825 */ /* 0x044fe200078e0004 */
[----:B------:R-:W-:Y:S01]  /*0870*/  @P0 IADD3 R9, PT, PT, R9, 0x2, RZ ;  /* 0x0000000209090810 */ /* 0x000fe20007ffe0ff */
[----:B------:R-:W4:Y:S03]  /*0880*/  @P0 LDG.E R23, desc[UR10][R16.64+0x4] ;  /* 0x0000040a10170981 */ /* 0x000f26000c1e1900 */
[----:B------:R-:W-:Y:S01]  /*0890*/  @!P1 IADD3 R19, PT, PT, R8, R9, RZ ;  /* 0x0000000908139210 */ /* 0x000fe20007ffe0ff */
[----:B------:R-:W2:Y:S04]  /*08a0*/  @P0 LDG.E R18, desc[UR10][R4.64] ;  /* 0x0000000a04120981 */ /* 0x000ea8000c1e1900 */
[----:B------:R-:W5:Y:S01]  /*08b0*/  @P0 LDG.E R8, desc[UR10][R12.64] ;  /* 0x0000000a0c080981 */ /* 0x000f62000c1e1900 */
[----:B---3--:R-:W-:-:S04]  /*08c0*/  @!P1 IMAD.WIDE R10, R19, 0x4, R10 ;  /* 0x00000004130a9825 */ /* 0x008fc800078e020a */
[----:B0-----:R-:W-:Y:S02]  /*08d0*/  @!P1 IMAD.WIDE R6, R19, 0x4, R6 ;  /* 0x0000000413069825 */ /* 0x001fe400078e0206 */
[----:B------:R-:W3:Y:S04]  /*08e0*/  @P0 LDG.E R19, desc[UR10][R4.64+0x4] ;  /* 0x0000040a04130981 */ /* 0x000ee8000c1e1900 */
[----:B------:R-:W3:Y:S01]  /*08f0*/  @!P1 LDG.E R10, desc[UR10][R10.64] ;  /* 0x0000000a0a0a9981 */ /* 0x000ee2000c1e1900 */
[----:B-1----:R-:W-:-:S03]  /*0900*/  @!P1 IMAD.WIDE.U32 R2, R9, 0x4, R2 ;  /* 0x0000000409029825 */ /* 0x002fc600078e0002 */
[----:B------:R-:W3:Y:S04]  /*0910*/  @!P1 LDG.E R7, desc[UR10][R6.64] ;  /* 0x0000000a06079981 */ /* 0x000ee8000c1e1900 */
[----:B------:R-:W3:Y:S01]  /*0920*/  @!P1 LDG.E R2, desc[UR10][R2.64] ;  /* 0x0000000a02029981 */ /* 0x000ee2000c1e1900 */
[----:B----4-:R-:W-:Y:S01]  /*0930*/  @P0 FMUL R23, R14, R23 ;  /* 0x000000170e170220 */ /* 0x010fe20000400000 */
[----:B-----5:R-:W-:-:S04]  /*0940*/  @P0 FMUL R8, R8, R21 ;  /* 0x0000001508080220 */ /* 0x020fc80000400000 */
[----:B--2---:R-:W-:-:S04]  /*0950*/  @P0 FFMA R8, R8, R18, R15 ;  /* 0x0000001208080223 */ /* 0x004fc8000000000f */
[----:B---3--:R-:W-:Y:S01]  /*0960*/  @P0 FFMA R15, R23, R19, R8 ;  /* 0x00000013170f0223 */ /* 0x008fe20000000008 */
[----:B------:R-:W-:-:S04]  /*0970*/  @!P1 FMUL R8, R10, R7 ;  /* 0x000000070a089220 */ /* 0x000fc80000400000 */
[----:B------:R-:W-:-:S07]  /*0980*/  @!P1 FFMA R15, R8, R2, R15 ;  /* 0x00000002080f9223 */ /* 0x000fce000000000f */
.L_x_2:
[----:B------:R-:W0:Y:S01]  /*0990*/  LDC.64 R2, c[0x0][0x388] ;  /* 0x0000e200ff027b82 */ /* 0x000e220000000a00 */
[----:B------:R-:W-:Y:S01]  /*09a0*/  FMNMX R15, RZ, R15, !PT ;  /* 0x0000000fff0f7209 */ /* 0x000fe20007800000 */
[----:B0-----:R-:W-:-:S05]  /*09b0*/  IMAD.WIDE R2, R0, 0x4, R2 ;  /* 0x0000000400027825 */ /* 0x001fca00078e0202 */
[----:B------:R-:W-:Y:S01]  /*09c0*/  STG.E desc[UR10][R2.64], R15 ;  /* 0x0000000f02007986 */ /* 0x000fe2000c10190a */
[----:B------:R-:W-:Y:S05]  /*09d0*/  EXIT ;  /* 0x000000000000794d */ /* 0x000fea0003800000 */
.L_x_6:
        /* <DEDUP_REMOVED lines=10> */
.L_x_9:


//--------------------- .nv.shared.reserved.0     --------------------------
	.section	.nv.shared.reserved.0,"aw",@nobits
	.weak		__nv_reservedSMEM_offset_0_alias
	.size		__nv_reservedSMEM_offset_0_alias, 0, 64
	.other		__nv_reservedSMEM_offset_0_alias,@"STO_CUDA_RESERVED_SHARED STV_DEFAULT"
__nv_reservedSMEM_offset_0_alias:
	.zero		0
	.zero		64


//--------------------- .nv.constant0._Z19updateWeightsKernelPKfS0_S0_S0_PfS0_S0_iii --------------------------
	.section	.nv.constant0._Z19updateWeightsKernelPKfS0_S0_S0_PfS0_S0_iii,"a",@progbits
	.sectionflags	@""
	.align	4
.nv.constant0._Z19updateWeightsKernelPKfS0_S0_S0_PfS0_S0_iii:
	.zero		964


//--------------------- .nv.constant0._Z21computeGoodnessKernelPKfS0_Pfii --------------------------
	.section	.nv.constant0._Z21computeGoodnessKernelPKfS0_Pfii,"a",@progbits
	.sectionflags	@""
	.align	4
.nv.constant0._Z21computeGoodnessKernelPKfS0_Pfii:
	.zero		928


//--------------------- .nv.constant0._Z13forwardKernelPKfPfS0_S0_ii --------------------------
	.section	.nv.constant0._Z13forwardKernelPKfPfS0_S0_ii,"a",@progbits
	.sectionflags	@""
	.align	4
.nv.constant0._Z13forwardKernelPKfPfS0_S0_ii:
	.zero		936


//--------------------- SYMBOLS --------------------------

	.type		.nv.reservedSmem.offset0,@object
	.size		.nv.reservedSmem.offset0,0x4
